	.headerflags	@"EF_CUDA_TEXMODE_UNIFIED EF_CUDA_64BIT_ADDRESS EF_CUDA_SM89 EF_CUDA_VIRTUAL_SM(EF_CUDA_SM89)"
	.elftype	@"ET_EXEC"


//--------------------- .nv.info                  --------------------------
	.section	.nv.info,"",@"SHT_CUDA_INFO"
	.align	4


	//----- nvinfo : EIATTR_REGCOUNT
	.align		4
        /*0000*/ 	.byte	0x04, 0x2f
        /*0002*/ 	.short	(.L_2 - .L_1)
	.align		4
.L_1:
        /*0004*/ 	.word	index@(triton_red_fused__to_copy_add_mean_mul_pow_rsqrt_0)
        /*0008*/ 	.word	0x00000016


	//----- nvinfo : EIATTR_MIN_STACK_SIZE
	.align		4
.L_2:
        /*000c*/ 	.byte	0x04, 0x12
        /*000e*/ 	.short	(.L_4 - .L_3)
	.align		4
.L_3:
        /*0010*/ 	.word	index@(triton_red_fused__to_copy_add_mean_mul_pow_rsqrt_0)
        /*0014*/ 	.word	0x00000000


	//----- nvinfo : EIATTR_FRAME_SIZE
	.align		4
.L_4:
        /*0018*/ 	.byte	0x04, 0x11
        /*001a*/ 	.short	(.L_6 - .L_5)
	.align		4
.L_5:
        /*001c*/ 	.word	index@(triton_red_fused__to_copy_add_mean_mul_pow_rsqrt_0)
        /*0020*/ 	.word	0x00000000


	//----- nvinfo : EIATTR_MIN_STACK_SIZE
	.align		4
.L_6:
        /*0024*/ 	.byte	0x04, 0x12
        /*0026*/ 	.short	(.L_8 - .L_7)
	.align		4
.L_7:
        /*0028*/ 	.word	index@(triton_red_fused__to_copy_add_mean_mul_pow_rsqrt_0)
        /*002c*/ 	.word	0x00000000
.L_8:


//--------------------- .nv.info.triton_red_fused__to_copy_add_mean_mul_pow_rsqrt_0 --------------------------
	.section	.nv.info.triton_red_fused__to_copy_add_mean_mul_pow_rsqrt_0,"",@"SHT_CUDA_INFO"
	.sectionflags	@""
	.align	4


	//----- nvinfo : EIATTR_CUDA_API_VERSION
	.align		4
        /*0000*/ 	.byte	0x04, 0x37
        /*0002*/ 	.short	(.L_10 - .L_9)
.L_9:
        /*0004*/ 	.word	0x0000007c


	//----- nvinfo : EIATTR_PARAM_CBANK
	.align		4
.L_10:
        /*0008*/ 	.byte	0x04, 0x0a
        /*000a*/ 	.short	(.L_12 - .L_11)
	.align		4
.L_11:
        /*000c*/ 	.word	index@(.nv.constant0.triton_red_fused__to_copy_add_mean_mul_pow_rsqrt_0)
        /*0010*/ 	.short	0x0160
        /*0012*/ 	.short	0x0020


	//----- nvinfo : EIATTR_CBANK_PARAM_SIZE
	.align		4
.L_12:
        /*0014*/ 	.byte	0x03, 0x19
        /*0016*/ 	.short	0x0020


	//----- nvinfo : EIATTR_KPARAM_INFO
	.align		4
        /*0018*/ 	.byte	0x04, 0x17
        /*001a*/ 	.short	(.L_14 - .L_13)
.L_13:
        /*001c*/ 	.word	0x00000000
        /*0020*/ 	.short	0x0004
        /*0022*/ 	.short	0x001c
        /*0024*/ 	.byte	0x00, 0xf0, 0x11, 0x00


	//----- nvinfo : EIATTR_KPARAM_INFO
	.align		4
.L_14:
        /*0028*/ 	.byte	0x04, 0x17
        /*002a*/ 	.short	(.L_16 - .L_15)
.L_15:
        /*002c*/ 	.word	0x00000000
        /*0030*/ 	.short	0x0003
        /*0032*/ 	.short	0x0018
        /*0034*/ 	.byte	0x00, 0xf0, 0x11, 0x00


	//----- nvinfo : EIATTR_KPARAM_INFO
	.align		4
.L_16:
        /*0038*/ 	.byte	0x04, 0x17
        /*003a*/ 	.short	(.L_18 - .L_17)
.L_17:
        /*003c*/ 	.word	0x00000000
        /*0040*/ 	.short	0x0002
        /*0042*/ 	.short	0x0010
        /*0044*/ 	.byte	0x00, 0xf4, 0x21, 0x00


	//----- nvinfo : EIATTR_KPARAM_INFO
	.align		4
.L_18:
        /*0048*/ 	.byte	0x04, 0x17
        /*004a*/ 	.short	(.L_20 - .L_19)
.L_19:
        /*004c*/ 	.word	0x00000000
        /*0050*/ 	.short	0x0001
        /*0052*/ 	.short	0x0008
        /*0054*/ 	.byte	0x00, 0xf4, 0x21, 0x00


	//----- nvinfo : EIATTR_KPARAM_INFO
	.align		4
.L_20:
        /*0058*/ 	.byte	0x04, 0x17
        /*005a*/ 	.short	(.L_22 - .L_21)
.L_21:
        /*005c*/ 	.word	0x00000000
        /*0060*/ 	.short	0x0000
        /*0062*/ 	.short	0x0000
        /*0064*/ 	.byte	0x00, 0xf4, 0x21, 0x00


	//----- nvinfo : EIATTR_MAXREG_COUNT
	.align		4
.L_22:
        /*0068*/ 	.byte	0x03, 0x1b
        /*006a*/ 	.short	0x0080


	//----- nvinfo : EIATTR_COOP_GROUP_MASK_REGIDS
	.align		4
        /*006c*/ 	.byte	0x04, 0x29
        /*006e*/ 	.short	(.L_24 - .L_23)


	//   ....[0]....
.L_23:
        /*0070*/ 	.word	0xffffffff


	//   ....[1]....
        /*0074*/ 	.word	0xffffffff


	//   ....[2]....
        /*0078*/ 	.word	0xffffffff


	//   ....[3]....
        /*007c*/ 	.word	0xffffffff


	//   ....[4]....
        /*0080*/ 	.word	0xffffffff


	//   ....[5]....
        /*0084*/ 	.word	0xffffffff


	//   ....[6]....
        /*0088*/ 	.word	0xffffffff


	//   ....[7]....
        /*008c*/ 	.word	0xffffffff


	//   ....[8]....
        /*0090*/ 	.word	0xffffffff


	//----- nvinfo : EIATTR_COOP_GROUP_INSTR_OFFSETS
	.align		4
.L_24:
        /*0094*/ 	.byte	0x04, 0x28
        /*0096*/ 	.short	(.L_26 - .L_25)


	//   ....[0]....
.L_25:
        /*0098*/ 	.word	0x000002c0


	//   ....[1]....
        /*009c*/ 	.word	0x00000300


	//   ....[2]....
        /*00a0*/ 	.word	0x00000320


	//   ....[3]....
        /*00a4*/ 	.word	0x00000340


	//   ....[4]....
        /*00a8*/ 	.word	0x00000370


	//   ....[5]....
        /*00ac*/ 	.word	0x00000410


	//   ....[6]....
        /*00b0*/ 	.word	0x00000430


	//   ....[7]....
        /*00b4*/ 	.word	0x00000450


	//   ....[8]....
        /*00b8*/ 	.word	0x00000470


	//----- nvinfo : EIATTR_EXIT_INSTR_OFFSETS
	.align		4
.L_26:
        /*00bc*/ 	.byte	0x04, 0x1c
        /*00be*/ 	.short	(.L_28 - .L_27)


	//   ....[0]....
.L_27:
        /*00c0*/ 	.word	0x00000930


	//   ....[1]....
        /*00c4*/ 	.word	0x00000950


	//----- nvinfo : EIATTR_REQNTID
	.align		4
.L_28:
        /*00c8*/ 	.byte	0x04, 0x10
        /*00ca*/ 	.short	(.L_30 - .L_29)
.L_29:
        /*00cc*/ 	.word	0x00000200
        /*00d0*/ 	.word	0x00000001
        /*00d4*/ 	.word	0x00000001
.L_30:


//--------------------- .nv.callgraph             --------------------------
	.section	.nv.callgraph,"",@"SHT_CUDA_CALLGRAPH"
	.align	4
	.sectionentsize	8
	.align		4
        /*0000*/ 	.word	0x00000000
	.align		4
        /*0004*/ 	.word	0xffffffff
	.align		4
        /*0008*/ 	.word	0x00000000
	.align		4
        /*000c*/ 	.word	0xfffffffe
	.align		4
        /*0010*/ 	.word	0x00000000
	.align		4
        /*0014*/ 	.word	0xfffffffd
	.align		4
        /*0018*/ 	.word	0x00000000
	.align		4
        /*001c*/ 	.word	0xfffffffc


//--------------------- .nv.rel.action            --------------------------
	.section	.nv.rel.action,"",@"SHT_CUDA_RELOCINFO"
	.align	8
	.sectionentsize	8
        /*0000*/ 	.byte	0x73, 0x00, 0x00, 0x00, 0x00, 0x00, 0x00, 0x00, 0x00, 0x00, 0x00, 0x11, 0x25, 0x00, 0x05, 0x36


//--------------------- .nv.constant4             --------------------------
	.section	.nv.constant4,"a",@progbits
	.align	8
	.align		8
.nv.constant4:
        /*0000*/ 	.dword	_$_str


//--------------------- .nv.constant0.triton_red_fused__to_copy_add_mean_mul_pow_rsqrt_0 --------------------------
	.section	.nv.constant0.triton_red_fused__to_copy_add_mean_mul_pow_rsqrt_0,"a",@progbits
	.sectionflags	@""
	.align	4
.nv.constant0.triton_red_fused__to_copy_add_mean_mul_pow_rsqrt_0:
	.zero		384


//--------------------- .text.triton_red_fused__to_copy_add_mean_mul_pow_rsqrt_0 --------------------------
	.section	.text.triton_red_fused__to_copy_add_mean_mul_pow_rsqrt_0,"ax",@progbits
	.sectionflags	@"SHF_BARRIERS=1"
	.sectioninfo	@"SHI_REGISTERS=22"
	.align	128
        .global         triton_red_fused__to_copy_add_mean_mul_pow_rsqrt_0
        .type           triton_red_fused__to_copy_add_mean_mul_pow_rsqrt_0,@function
        .size           triton_red_fused__to_copy_add_mean_mul_pow_rsqrt_0,(.L_x_2 - triton_red_fused__to_copy_add_mean_mul_pow_rsqrt_0)
        .other          triton_red_fused__to_copy_add_mean_mul_pow_rsqrt_0,@"STO_CUDA_ENTRY STV_DEFAULT"
triton_red_fused__to_copy_add_mean_mul_pow_rsqrt_0:
.text.triton_red_fused__to_copy_add_mean_mul_pow_rsqrt_0:
[----:B------:R-:W-:Y:S02]  /*0000*/  MOV R1, c[0x0][0x28] ;  /* 0x00000a0000017a02 */ /* 0x000fe40000000f00 */
[----:B------:R-:W0:Y:S01]  /*0010*/  S2R R4, SR_CTAID.X ;  /* 0x0000000000047919 */ /* 0x000e220000002500 */
[----:B------:R-:W-:Y:S01]  /*0020*/  MOV R0, 0x2 ;  /* 0x0000000200007802 */ /* 0x000fe20000000f00 */
[----:B------:R-:W-:Y:S02]  /*0030*/  ULDC.64 UR4, c[0x0][0x118] ;  /* 0x0000460000047ab9 */ /* 0x000fe40000000a00 */
[----:B------:R-:W1:Y:S01]  /*0040*/  S2R R6, SR_TID.X ;  /* 0x0000000000067919 */ /* 0x000e620000002100 */
[----:B0-----:R-:W-:Y:S01]  /*0050*/  ISETP.GE.AND P1, PT, R4, 0x40, PT ;  /* 0x000000400400780c */ /* 0x001fe20003f26270 */
[----:B-1----:R-:W-:-:S05]  /*0060*/  IMAD.SHL.U32 R7, R6, 0x4, RZ ;  /* 0x0000000406077824 */ /* 0x002fca00078e00ff */
[----:B------:R-:W-:-:S07]  /*0070*/  LOP3.LUT R7, R7, 0x7fc, RZ, 0xc0, !PT ;  /* 0x000007fc07077812 */ /* 0x000fce00078ec0ff */
[----:B------:R-:W-:Y:S02]  /*0080*/  @P1 IMAD.MOV.U32 R11, RZ, RZ, RZ ;  /* 0x000000ffff0b1224 */ /* 0x000fe400078e00ff */
[----:B------:R-:W-:-:S04]  /*0090*/  IMAD R5, R4, 0xe00, R7 ;  /* 0x00000e0004057824 */ /* 0x000fc800078e0207 */
[----:B------:R-:W-:Y:S01]  /*00a0*/  IMAD.WIDE R2, R5, R0, c[0x0][0x160] ;  /* 0x0000580005027625 */ /* 0x000fe200078e0200 */
[----:B------:R-:W-:Y:S05]  /*00b0*/  @P1 BRA `(.L_x_0) ;  /* 0x0000020000001947 */ /* 0x000fea0003800000 */
[----:B------:R-:W-:Y:S01]  /*00c0*/  LOP3.LUT R9, R7, 0x800, RZ, 0xfc, !PT ;  /* 0x0000080007097812 */ /* 0x000fe200078efcff */
[----:B------:R-:W-:Y:S01]  /*00d0*/  CS2R R14, SRZ ;  /* 0x00000000000e7805 */ /* 0x000fe2000001ff00 */
[----:B------:R-:W2:Y:S02]  /*00e0*/  LDG.E.EL.64 R10, [R2.64] ;  /* 0x00000004020a7981 */ /* 0x000ea4000c2e1b00 */
[----:B------:R-:W-:Y:S01]  /*00f0*/  ISETP.GE.U32.AND P0, PT, R9, 0xe00, PT ;  /* 0x00000e000900780c */ /* 0x000fe20003f06070 */
[----:B------:R-:W-:-:S04]  /*0100*/  IMAD R9, R4, 0xe00, R9 ;  /* 0x00000e0004097824 */ /* 0x000fc800078e0209 */
[----:B------:R-:W-:-:S08]  /*0110*/  IMAD.WIDE R8, R9, R0, c[0x0][0x160] ;  /* 0x0000580009087625 */ /* 0x000fd000078e0200 */
[----:B------:R-:W3:Y:S01]  /*0120*/  @!P0 LDG.E.EL.64 R14, [R8.64] ;  /* 0x00000004080e8981 */ /* 0x000ee2000c2e1b00 */
[C---:B--2---:R-:W-:Y:S02]  /*0130*/  SHF.L.U32 R13, R10.reuse, 0x10, RZ ;  /* 0x000000100a0d7819 */ /* 0x044fe400000006ff */
[----:B------:R-:W-:Y:S02]  /*0140*/  PRMT R10, R10, 0x7632, R10 ;  /* 0x000076320a0a7816 */ /* 0x000fe4000000000a */
[----:B------:R-:W-:-:S03]  /*0150*/  PRMT R12, R11, 0x7632, R12 ;  /* 0x000076320b0c7816 */ /* 0x000fc6000000000c */
[----:B------:R-:W-:Y:S01]  /*0160*/  IMAD.U32 R10, R10, 0x10000, RZ ;  /* 0x000100000a0a7824 */ /* 0x000fe200078e00ff */
[----:B---3--:R-:W-:-:S04]  /*0170*/  SEL R14, R14, RZ, !P0 ;  /* 0x000000ff0e0e7207 */ /* 0x008fc80004000000 */
[----:B------:R-:W-:Y:S02]  /*0180*/  PRMT R16, R14, 0x7632, R16 ;  /* 0x000076320e107816 */ /* 0x000fe40000000010 */
[----:B------:R-:W-:Y:S01]  /*0190*/  SEL R15, R15, RZ, !P0 ;  /* 0x000000ff0f0f7207 */ /* 0x000fe20004000000 */
[----:B------:R-:W-:Y:S01]  /*01a0*/  FMUL R13, R13, R13 ;  /* 0x0000000d0d0d7220 */ /* 0x000fe20000400000 */
[----:B------:R-:W-:Y:S01]  /*01b0*/  SHF.L.U32 R11, R11, 0x10, RZ ;  /* 0x000000100b0b7819 */ /* 0x000fe200000006ff */
[----:B------:R-:W-:Y:S01]  /*01c0*/  FMUL R10, R10, R10 ;  /* 0x0000000a0a0a7220 */ /* 0x000fe20000400000 */
[----:B------:R-:W-:Y:S01]  /*01d0*/  SHF.L.U32 R14, R14, 0x10, RZ ;  /* 0x000000100e0e7819 */ /* 0x000fe200000006ff */
[----:B------:R-:W-:Y:S01]  /*01e0*/  IMAD.U32 R9, R16, 0x10000, RZ ;  /* 0x0001000010097824 */ /* 0x000fe200078e00ff */
[C---:B------:R-:W-:Y:S01]  /*01f0*/  SHF.L.U32 R8, R15.reuse, 0x10, RZ ;  /* 0x000000100f087819 */ /* 0x040fe200000006ff */
[----:B------:R-:W-:Y:S01]  /*0200*/  IMAD.U32 R12, R12, 0x10000, RZ ;  /* 0x000100000c0c7824 */ /* 0x000fe200078e00ff */
[----:B------:R-:W-:Y:S01]  /*0210*/  PRMT R15, R15, 0x7632, R15 ;  /* 0x000076320f0f7816 */ /* 0x000fe2000000000f */
[----:B------:R-:W-:Y:S01]  /*0220*/  FMUL R11, R11, R11 ;  /* 0x0000000b0b0b7220 */ /* 0x000fe20000400000 */
[----:B------:R-:W-:Y:S01]  /*0230*/  @!P0 FFMA R13, R14, R14, R13 ;  /* 0x0000000e0e0d8223 */ /* 0x000fe2000000000d */
[----:B------:R-:W-:Y:S01]  /*0240*/  @!P0 FFMA R10, R9, R9, R10 ;  /* 0x00000009090a8223 */ /* 0x000fe2000000000a */
[----:B------:R-:W-:Y:S01]  /*0250*/  FMUL R12, R12, R12 ;  /* 0x0000000c0c0c7220 */ /* 0x000fe20000400000 */
[----:B------:R-:W-:Y:S01]  /*0260*/  @!P0 FFMA R11, R8, R8, R11 ;  /* 0x00000008080b8223 */ /* 0x000fe2000000000b */
[----:B------:R-:W-:Y:S01]  /*0270*/  IMAD.U32 R15, R15, 0x10000, RZ ;  /* 0x000100000f0f7824 */ /* 0x000fe200078e00ff */
[----:B------:R-:W-:-:S03]  /*0280*/  FADD R10, R13, R10 ;  /* 0x0000000a0d0a7221 */ /* 0x000fc60000000000 */
[----:B------:R-:W-:Y:S01]  /*0290*/  @!P0 FFMA R12, R15, R15, R12 ;  /* 0x0000000f0f0c8223 */ /* 0x000fe2000000000c */
[----:B------:R-:W-:-:S04]  /*02a0*/  FADD R11, R11, R10 ;  /* 0x0000000a0b0b7221 */ /* 0x000fc80000000000 */
[----:B------:R-:W-:-:S05]  /*02b0*/  FADD R11, R12, R11 ;  /* 0x0000000b0c0b7221 */ /* 0x000fca0000000000 */
.L_x_0:
[----:B------:R-:W0:Y:S01]  /*02c0*/  SHFL.BFLY PT, R8, R11, 0x10, 0x1f ;  /* 0x0e001f000b087f89 */ /* 0x000e2200000e0000 */
[C---:B------:R-:W-:Y:S02]  /*02d0*/  LOP3.LUT P0, RZ, R6.reuse, 0x1f, RZ, 0xc0, !PT ;  /* 0x0000001f06ff7812 */ /* 0x040fe4000780c0ff */
[----:B------:R-:W-:Y:S01]  /*02e0*/  ISETP.GE.AND P2, PT, R6, 0x10, PT ;  /* 0x000000100600780c */ /* 0x000fe20003f46270 */
[----:B0-----:R-:W-:-:S05]  /*02f0*/  FADD R9, R8, R11 ;  /* 0x0000000b08097221 */ /* 0x001fca0000000000 */
[----:B------:R-:W0:Y:S02]  /*0300*/  SHFL.BFLY PT, R8, R9, 0x8, 0x1f ;  /* 0x0d001f0009087f89 */ /* 0x000e2400000e0000 */
[----:B0-----:R-:W-:-:S05]  /*0310*/  FADD R10, R9, R8 ;  /* 0x00000008090a7221 */ /* 0x001fca0000000000 */
[----:B------:R-:W0:Y:S02]  /*0320*/  SHFL.BFLY PT, R13, R10, 0x4, 0x1f ;  /* 0x0c801f000a0d7f89 */ /* 0x000e2400000e0000 */
[----:B0-----:R-:W-:-:S05]  /*0330*/  FADD R13, R10, R13 ;  /* 0x0000000d0a0d7221 */ /* 0x001fca0000000000 */
[----:B------:R-:W0:Y:S02]  /*0340*/  SHFL.BFLY PT, R8, R13, 0x2, 0x1f ;  /* 0x0c401f000d087f89 */ /* 0x000e2400000e0000 */
[----:B0-----:R-:W-:Y:S01]  /*0350*/  FADD R12, R13, R8 ;  /* 0x000000080d0c7221 */ /* 0x001fe20000000000 */
[----:B------:R-:W-:-:S04]  /*0360*/  SHF.R.U32.HI R8, RZ, 0x5, R6 ;  /* 0x00000005ff087819 */ /* 0x000fc80000011606 */
[----:B------:R-:W0:Y:S01]  /*0370*/  SHFL.BFLY PT, R15, R12, 0x1, 0x1f ;  /* 0x0c201f000c0f7f89 */ /* 0x000e2200000e0000 */
[----:B------:R-:W-:-:S04]  /*0380*/  SHF.L.U32 R8, R8, 0x2, RZ ;  /* 0x0000000208087819 */ /* 0x000fc800000006ff */
[----:B------:R-:W-:Y:S01]  /*0390*/  LOP3.LUT R8, R8, 0x3c, RZ, 0xe2, !PT ;  /* 0x0000003c08087812 */ /* 0x000fe200078ee2ff */
[----:B0-----:R-:W-:-:S05]  /*03a0*/  FADD R15, R12, R15 ;  /* 0x0000000f0c0f7221 */ /* 0x001fca0000000000 */
[----:B------:R0:W-:Y:S04]  /*03b0*/  @!P0 STS [R8], R15 ;  /* 0x0000000f08008388 */ /* 0x0001e80000000800 */
[----:B------:R-:W-:Y:S01]  /*03c0*/  BAR.SYNC.DEFER_BLOCKING 0x0 ;  /* 0x0000000000007b1d */ /* 0x000fe20000010000 */
[----:B------:R-:W-:-:S04]  /*03d0*/  LOP3.LUT P0, RZ, R6, 0xf, RZ, 0xc0, !PT ;  /* 0x0000000f06ff7812 */ /* 0x000fc8000780c0ff */
[----:B------:R-:W-:Y:S01]  /*03e0*/  ISETP.LT.AND P0, PT, R6, 0x10, !P0 ;  /* 0x000000100600780c */ /* 0x000fe20004701270 */
[----:B0-----:R-:W-:Y:S01]  /*03f0*/  CS2R R14, SRZ ;  /* 0x00000000000e7805 */ /* 0x001fe2000001ff00 */
[----:B------:R-:W0:Y:S04]  /*0400*/  @!P2 LDS R11, [R6.X4] ;  /* 0x00000000060ba984 */ /* 0x000e280000004800 */
[----:B0-----:R-:W0:Y:S02]  /*0410*/  SHFL.BFLY PT, R10, R11, 0x8, 0x1f ;  /* 0x0d001f000b0a7f89 */ /* 0x001e2400000e0000 */
[----:B0-----:R-:W-:-:S05]  /*0420*/  FADD R10, R11, R10 ;  /* 0x0000000a0b0a7221 */ /* 0x001fca0000000000 */
[----:B------:R-:W0:Y:S02]  /*0430*/  SHFL.BFLY PT, R9, R10, 0x4, 0x1f ;  /* 0x0c801f000a097f89 */ /* 0x000e2400000e0000 */
[----:B0-----:R-:W-:-:S05]  /*0440*/  FADD R9, R10, R9 ;  /* 0x000000090a097221 */ /* 0x001fca0000000000 */
[----:B------:R-:W0:Y:S02]  /*0450*/  SHFL.BFLY PT, R12, R9, 0x2, 0x1f ;  /* 0x0c401f00090c7f89 */ /* 0x000e2400000e0000 */
[----:B0-----:R-:W-:-:S05]  /*0460*/  FADD R12, R9, R12 ;  /* 0x0000000c090c7221 */ /* 0x001fca0000000000 */
[----:B------:R-:W0:Y:S02]  /*0470*/  SHFL.BFLY PT, R13, R12, 0x1, 0x1f ;  /* 0x0c201f000c0d7f89 */ /* 0x000e2400000e0000 */
[----:B0-----:R-:W-:-:S05]  /*0480*/  FADD R13, R12, R13 ;  /* 0x0000000d0c0d7221 */ /* 0x001fca0000000000 */
[----:B------:R-:W-:Y:S04]  /*0490*/  @P0 STS [R6.X4], R13 ;  /* 0x0000000d06000388 */ /* 0x000fe80000004800 */
[----:B------:R-:W-:Y:S01]  /*04a0*/  BAR.SYNC.DEFER_BLOCKING 0x0 ;  /* 0x0000000000007b1d */ /* 0x000fe20000010000 */
[----:B------:R-:W-:-:S05]  /*04b0*/  IMAD.WIDE.U32 R8, R7, R0, c[0x0][0x168] ;  /* 0x00005a0007087625 */ /* 0x000fca00078e0000 */
[----:B------:R-:W2:Y:S04]  /*04c0*/  @!P1 LDG.E.EF.64 R14, [R2.64] ;  /* 0x00000004020e9981 */ /* 0x000ea8000c0e1b00 */
[----:B------:R-:W3:Y:S01]  /*04d0*/  LDG.E.EL.64 R10, [R8.64] ;  /* 0x00000004080a7981 */ /* 0x000ee2000c2e1b00 */
[----:B------:R-:W-:Y:S01]  /*04e0*/  IMAD.MOV.U32 R17, RZ, RZ, 0x39924925 ;  /* 0x39924925ff117424 */ /* 0x000fe200078e00ff */
[----:B------:R-:W-:Y:S02]  /*04f0*/  LOP3.LUT R7, R7, 0x800, RZ, 0xfc, !PT ;  /* 0x0000080007077812 */ /* 0x000fe400078efcff */
[----:B------:R-:W0:Y:S02]  /*0500*/  LDS R12, [RZ] ;  /* 0x00000000ff0c7984 */ /* 0x000e240000000800 */
[----:B------:R-:W-:-:S04]  /*0510*/  ISETP.GE.U32.AND P0, PT, R7, 0xe00, PT ;  /* 0x00000e000700780c */ /* 0x000fc80003f06070 */
[----:B------:R-:W-:-:S04]  /*0520*/  ISETP.GE.U32.AND.EX P0, PT, RZ, RZ, PT, P0 ;  /* 0x000000ffff00720c */ /* 0x000fc80003f06100 */
[----:B------:R-:W-:Y:S01]  /*0530*/  ISETP.LT.AND P2, PT, R4, 0x40, !P0 ;  /* 0x000000400400780c */ /* 0x000fe20004741270 */
[----:B0-----:R-:W-:-:S06]  /*0540*/  FFMA R12, R12, R17, 9.9999999747524270788e-07 ;  /* 0x358637bd0c0c7423 */ /* 0x001fcc0000000011 */
[----:B------:R-:W0:Y:S01]  /*0550*/  MUFU.RSQ R12, R12 ;  /* 0x0000000c000c7308 */ /* 0x000e220000001400 */
[----:B--2---:R-:W-:Y:S02]  /*0560*/  SEL R14, R14, RZ, !P1 ;  /* 0x000000ff0e0e7207 */ /* 0x004fe40004800000 */
[----:B------:R-:W-:Y:S02]  /*0570*/  SEL R15, R15, RZ, !P1 ;  /* 0x000000ff0f0f7207 */ /* 0x000fe40004800000 */
[----:B------:R-:W-:Y:S01]  /*0580*/  SHF.L.U32 R17, R14, 0x10, RZ ;  /* 0x000000100e117819 */ /* 0x000fe200000006ff */
[----:B---3--:R-:W-:Y:S01]  /*0590*/  IMAD.U32 R6, R10, 0x10000, RZ ;  /* 0x000100000a067824 */ /* 0x008fe200078e00ff */
[C---:B------:R-:W-:Y:S02]  /*05a0*/  SHF.L.U32 R13, R15.reuse, 0x10, RZ ;  /* 0x000000100f0d7819 */ /* 0x040fe400000006ff */
[----:B------:R-:W-:Y:S01]  /*05b0*/  PRMT R14, R14, 0x7632, R14 ;  /* 0x000076320e0e7816 */ /* 0x000fe2000000000e */
[----:B0-----:R-:W-:Y:S01]  /*05c0*/  FMUL R17, R12, R17 ;  /* 0x000000110c117220 */ /* 0x001fe20000400000 */
[----:B------:R-:W-:-:S02]  /*05d0*/  PRMT R15, R15, 0x7632, R15 ;  /* 0x000076320f0f7816 */ /* 0x000fc4000000000f */
[----:B------:R-:W-:Y:S01]  /*05e0*/  PRMT R10, R10, 0x7632, R10 ;  /* 0x000076320a0a7816 */ /* 0x000fe2000000000a */
[----:B------:R-:W-:Y:S01]  /*05f0*/  IMAD.U32 R3, R14, 0x10000, RZ ;  /* 0x000100000e037824 */ /* 0x000fe200078e00ff */
[----:B------:R-:W-:Y:S01]  /*0600*/  PRMT R2, R11, 0x7632, R2 ;  /* 0x000076320b027816 */ /* 0x000fe20000000002 */
[----:B------:R-:W-:Y:S01]  /*0610*/  FMUL R17, R6, R17 ;  /* 0x0000001106117220 */ /* 0x000fe20000400000 */
[----:B------:R-:W-:Y:S01]  /*0620*/  SHF.L.U32 R15, R15, 0x10, RZ ;  /* 0x000000100f0f7819 */ /* 0x000fe200000006ff */
[----:B------:R-:W-:Y:S01]  /*0630*/  IMAD.U32 R10, R10, 0x10000, RZ ;  /* 0x000100000a0a7824 */ /* 0x000fe200078e00ff */
[----:B------:R-:W-:Y:S01]  /*0640*/  SHF.L.U32 R11, R11, 0x10, RZ ;  /* 0x000000100b0b7819 */ /* 0x000fe200000006ff */
[C---:B------:R-:W-:Y:S01]  /*0650*/  FMUL R6, R12.reuse, R13 ;  /* 0x0000000d0c067220 */ /* 0x040fe20000400000 */
[----:B------:R-:W-:Y:S01]  /*0660*/  FMUL R3, R12, R3 ;  /* 0x000000030c037220 */ /* 0x000fe20000400000 */
[----:B------:R-:W-:Y:S01]  /*0670*/  IMAD.U32 R2, R2, 0x10000, RZ ;  /* 0x0001000002027824 */ /* 0x000fe200078e00ff */
[----:B------:R-:W-:Y:S01]  /*0680*/  FMUL R15, R12, R15 ;  /* 0x0000000f0c0f7220 */ /* 0x000fe20000400000 */
[----:B------:R-:W-:Y:S01]  /*0690*/  FMUL R11, R11, R6 ;  /* 0x000000060b0b7220 */ /* 0x000fe20000400000 */
[----:B------:R-:W-:Y:S01]  /*06a0*/  FMUL R10, R10, R3 ;  /* 0x000000030a0a7220 */ /* 0x000fe20000400000 */
[----:B------:R-:W-:Y:S01]  /*06b0*/  SHF.R.S32.HI R14, RZ, 0x1f, R5 ;  /* 0x0000001fff0e7819 */ /* 0x000fe20000011405 */
[----:B------:R-:W-:Y:S01]  /*06c0*/  FMUL R2, R2, R15 ;  /* 0x0000000f02027220 */ /* 0x000fe20000400000 */
[----:B------:R-:W-:Y:S01]  /*06d0*/  LEA R6, P3, R5, c[0x0][0x170], 0x1 ;  /* 0x00005c0005067a11 */ /* 0x000fe200078608ff */
[----:B------:R-:W-:Y:S01]  /*06e0*/  IMAD R3, R4, 0xe00, R7 ;  /* 0x00000e0004037824 */ /* 0x000fe200078e0207 */
[----:B------:R-:W-:-:S02]  /*06f0*/  F2FP.BF16.F32.PACK_AB R18, R10, R17 ;  /* 0x000000110a12723e */ /* 0x000fc400000010ff */
[----:B------:R-:W-:Y:S02]  /*0700*/  F2FP.BF16.F32.PACK_AB R19, R2, R11 ;  /* 0x0000000b0213723e */ /* 0x000fe400000010ff */
[----:B------:R-:W-:Y:S01]  /*0710*/  LEA.HI.X R7, R5, c[0x0][0x174], R14, 0x1, P3 ;  /* 0x00005d0005077a11 */ /* 0x000fe200018f0c0e */
[----:B------:R-:W-:Y:S01]  /*0720*/  CS2R R10, SRZ ;  /* 0x00000000000a7805 */ /* 0x000fe2000001ff00 */
[----:B------:R-:W-:Y:S01]  /*0730*/  IMAD.WIDE R4, R3, R0, c[0x0][0x160] ;  /* 0x0000580003047625 */ /* 0x000fe200078e0200 */
[----:B------:R-:W-:Y:S02]  /*0740*/  CS2R R14, SRZ ;  /* 0x00000000000e7805 */ /* 0x000fe4000001ff00 */
[----:B------:R0:W-:Y:S04]  /*0750*/  @!P1 STG.E.64 [R6.64], R18 ;  /* 0x0000001206009986 */ /* 0x0001e8000c101b04 */
[----:B------:R-:W2:Y:S04]  /*0760*/  @P2 LDG.E.EF.64 R10, [R4.64] ;  /* 0x00000004040a2981 */ /* 0x000ea8000c0e1b00 */
[----:B------:R-:W3:Y:S01]  /*0770*/  @!P0 LDG.E.EL.64 R14, [R8.64+0x1000] ;  /* 0x00100004080e8981 */ /* 0x000ee2000c2e1b00 */
[----:B--2---:R-:W-:-:S02]  /*0780*/  SEL R10, R10, RZ, P2 ;  /* 0x000000ff0a0a7207 */ /* 0x004fc40001000000 */
[----:B------:R-:W-:Y:S02]  /*0790*/  SEL R11, R11, RZ, P2 ;  /* 0x000000ff0b0b7207 */ /* 0x000fe40001000000 */
[----:B---3--:R-:W-:Y:S02]  /*07a0*/  SEL R14, R14, RZ, !P0 ;  /* 0x000000ff0e0e7207 */ /* 0x008fe40004000000 */
[C---:B------:R-:W-:Y:S02]  /*07b0*/  PRMT R2, R10.reuse, 0x7632, R2 ;  /* 0x000076320a027816 */ /* 0x040fe40000000002 */
[----:B------:R-:W-:Y:S02]  /*07c0*/  SEL R15, R15, RZ, !P0 ;  /* 0x000000ff0f0f7207 */ /* 0x000fe40004000000 */
[----:B------:R-:W-:Y:S01]  /*07d0*/  PRMT R4, R11, 0x7632, R4 ;  /* 0x000076320b047816 */ /* 0x000fe20000000004 */
[----:B0-----:R-:W-:Y:S01]  /*07e0*/  IMAD.U32 R7, R10, 0x10000, RZ ;  /* 0x000100000a077824 */ /* 0x001fe200078e00ff */
[----:B------:R-:W-:-:S02]  /*07f0*/  PRMT R13, R14, 0x7632, R13 ;  /* 0x000076320e0d7816 */ /* 0x000fc4000000000d */
[----:B------:R-:W-:Y:S02]  /*0800*/  SHF.L.U32 R16, R14, 0x10, RZ ;  /* 0x000000100e107819 */ /* 0x000fe400000006ff */
[----:B------:R-:W-:Y:S02]  /*0810*/  SHF.L.U32 R9, R2, 0x10, RZ ;  /* 0x0000001002097819 */ /* 0x000fe400000006ff */
[----:B------:R-:W-:Y:S02]  /*0820*/  PRMT R14, R15, 0x7632, R14 ;  /* 0x000076320f0e7816 */ /* 0x000fe4000000000e */
[----:B------:R-:W-:Y:S02]  /*0830*/  SHF.L.U32 R11, R11, 0x10, RZ ;  /* 0x000000100b0b7819 */ /* 0x000fe400000006ff */
[----:B------:R-:W-:Y:S01]  /*0840*/  SHF.L.U32 R17, R4, 0x10, RZ ;  /* 0x0000001004117819 */ /* 0x000fe200000006ff */
[----:B------:R-:W-:Y:S01]  /*0850*/  IMAD.U32 R13, R13, 0x10000, RZ ;  /* 0x000100000d0d7824 */ /* 0x000fe200078e00ff */
[----:B------:R-:W-:Y:S01]  /*0860*/  SHF.L.U32 R15, R15, 0x10, RZ ;  /* 0x000000100f0f7819 */ /* 0x000fe200000006ff */
[----:B------:R-:W-:Y:S01]  /*0870*/  FMUL R5, R12, R7 ;  /* 0x000000070c057220 */ /* 0x000fe20000400000 */
[----:B------:R-:W-:Y:S01]  /*0880*/  SHF.L.U32 R14, R14, 0x10, RZ ;  /* 0x000000100e0e7819 */ /* 0x000fe200000006ff */
[C---:B------:R-:W-:Y:S01]  /*0890*/  FMUL R2, R12.reuse, R9 ;  /* 0x000000090c027220 */ /* 0x040fe20000400000 */
[C---:B------:R-:W-:Y:S01]  /*08a0*/  FMUL R4, R12.reuse, R11 ;  /* 0x0000000b0c047220 */ /* 0x040fe20000400000 */
[----:B------:R-:W-:Y:S01]  /*08b0*/  FMUL R7, R12, R17 ;  /* 0x000000110c077220 */ /* 0x000fe20000400000 */
[----:B------:R-:W-:Y:S01]  /*08c0*/  FMUL R5, R16, R5 ;  /* 0x0000000510057220 */ /* 0x000fe20000400000 */
[----:B------:R-:W-:Y:S01]  /*08d0*/  FMUL R2, R13, R2 ;  /* 0x000000020d027220 */ /* 0x000fe20000400000 */
[----:B------:R-:W-:Y:S01]  /*08e0*/  FMUL R4, R15, R4 ;  /* 0x000000040f047220 */ /* 0x000fe20000400000 */
[----:B------:R-:W-:-:S03]  /*08f0*/  FMUL R7, R14, R7 ;  /* 0x000000070e077220 */ /* 0x000fc60000400000 */
[----:B------:R-:W-:Y:S01]  /*0900*/  F2FP.BF16.F32.PACK_AB R6, R2, R5 ;  /* 0x000000050206723e */ /* 0x000fe200000010ff */
[----:B------:R-:W-:Y:S01]  /*0910*/  IMAD.WIDE R2, R3, R0, c[0x0][0x170] ;  /* 0x00005c0003027625 */ /* 0x000fe200078e0200 */
[----:B------:R-:W-:Y:S01]  /*0920*/  F2FP.BF16.F32.PACK_AB R7, R7, R4 ;  /* 0x000000040707723e */ /* 0x000fe200000010ff */
[----:B------:R-:W-:Y:S06]  /*0930*/  @!P2 EXIT ;  /* 0x000000000000a94d */ /* 0x000fec0003800000 */
[----:B------:R-:W-:Y:S01]  /*0940*/  STG.E.64 [R2.64], R6 ;  /* 0x0000000602007986 */ /* 0x000fe2000c101b04 */
[----:B------:R-:W-:Y:S05]  /*0950*/  EXIT ;  /* 0x000000000000794d */ /* 0x000fea0003800000 */
.L_x_1:
[----:B------:R-:W-:-:S00]  /*0960*/  BRA `(.L_x_1) ;  /* 0xfffffff000007947 */ /* 0x000fc0000383ffff */
[----:B------:R-:W-:-:S00]  /*0970*/  NOP ;  /* 0x0000000000007918 */ /* 0x000fc00000000000 */
        /* <DEDUP_REMOVED lines=8> */
.L_x_2:


//--------------------- .nv.global.init           --------------------------
	.section	.nv.global.init,"aw",@progbits
.nv.global.init:
	.type		_$_str,@object
	.size		_$_str,(.L_0 - _$_str)
_$_str:
        /*0000*/ 	.byte	0x5f, 0x5f, 0x43, 0x55, 0x44, 0x41, 0x5f, 0x46, 0x54, 0x5a, 0x00
.L_0:


//--------------------- .nv.shared.triton_red_fused__to_copy_add_mean_mul_pow_rsqrt_0 --------------------------
	.section	.nv.shared.triton_red_fused__to_copy_add_mean_mul_pow_rsqrt_0,"aw",@nobits
	.sectionflags	@""
	.align	16
